//
// Generated by NVIDIA NVVM Compiler
//
// Compiler Build ID: CL-36424714
// Cuda compilation tools, release 13.0, V13.0.88
// Based on NVVM 20.0.0
//

.version 9.0
.target sm_100
.address_size 64

	// .globl	write_float_sum
.extern .shared .align 16 .b8 sharedData[];

.visible .entry write_float_sum(
	.param .u64 .ptr .align 1 write_float_sum_param_0,
	.param .u16 write_float_sum_param_1,
	.param .f32 write_float_sum_param_2
)
{
	.reg .b16 	%rs<2>;
	.reg .b32 	%f<4>;
	.reg .b64 	%rd<3>;

	ld.param.u64 	%rd1, [write_float_sum_param_0];
	ld.param.u16 	%rs1, [write_float_sum_param_1];
	ld.param.f32 	%f1, [write_float_sum_param_2];
	cvta.to.global.u64 	%rd2, %rd1;
	cvt.rn.f32.s16 	%f2, %rs1;
	st.shared.v2.f32 	[sharedData+4096], {%f2, %f1};
	add.f32 	%f3, %f1, %f2;
	st.global.f32 	[%rd2], %f3;
	ret;

}


// ===== COMPILED SASS (sm_100) =====

	.target	sm_100

	.elftype	@"ET_EXEC"


//--------------------- .note.nv.tkinfo           --------------------------
	.section	.note.nv.tkinfo,"",@"SHT_NOTE"
	.sectionflags	@"SHF_NOTE_NV_TKINFO"
	.tkinfo
        /*0018*/ 	.word	0x00000002
        /*0030*/ 	.string	""
        /*0030*/ 	.string	"ptxas"
        /*0030*/ 	.string	"Cuda compilation tools, release 13.0, V13.0.88"
        /*0030*/ 	.string	"Build cuda_13.0.r13.0/compiler.36424714_0"
        /*0030*/ 	.string	"-arch sm_100 -m 64 "



//--------------------- .note.nv.cuinfo           --------------------------
	.section	.note.nv.cuinfo,"",@"SHT_NOTE"
	.sectionflags	@"SHF_NOTE_NV_CUINFO"
        /*0018*/ 	.short	0x0002
        /*001a*/ 	.short	0x0064
        /*001c*/ 	.short	0x0082
	.zero		2


//--------------------- .nv.info                  --------------------------
	.section	.nv.info,"",@"SHT_CUDA_INFO"
	.align	4


	//----- nvinfo : EIATTR_REGCOUNT
	.align		4
        /*0000*/ 	.byte	0x04, 0x2f
        /*0002*/ 	.short	(.L_1 - .L_0)
	.align		4
.L_0:
        /*0004*/ 	.word	index@(write_float_sum)
        /*0008*/ 	.word	0x0000000a


	//----- nvinfo : EIATTR_FRAME_SIZE
	.align		4
.L_1:
        /*000c*/ 	.byte	0x04, 0x11
        /*000e*/ 	.short	(.L_3 - .L_2)
	.align		4
.L_2:
        /*0010*/ 	.word	index@(write_float_sum)
        /*0014*/ 	.word	0x00000000


	//----- nvinfo : EIATTR_MIN_STACK_SIZE
	.align		4
.L_3:
        /*0018*/ 	.byte	0x04, 0x12
        /*001a*/ 	.short	(.L_5 - .L_4)
	.align		4
.L_4:
        /*001c*/ 	.word	index@(write_float_sum)
        /*0020*/ 	.word	0x00000000
.L_5:


//--------------------- .nv.compat                --------------------------
	.section	.nv.compat,"",@"SHT_CUDA_COMPAT_INFO"
	.align	4
        /*0000*/ 	.byte	0x02, 0x09, 0x00, 0x00, 0x02, 0x02, 0x01, 0x00, 0x02, 0x05, 0x05, 0x00, 0x03, 0x07, 0x01, 0x01
        /*0010*/ 	.byte	0x02, 0x03, 0x00, 0x00, 0x02, 0x06, 0x01, 0x00, 0x04, 0x0b, 0x08, 0x00, 0x09, 0x00, 0x00, 0x00
        /*0020*/ 	.byte	0x00, 0x00, 0x00, 0x00


//--------------------- .nv.info.write_float_sum  --------------------------
	.section	.nv.info.write_float_sum,"",@"SHT_CUDA_INFO"
	.sectionflags	@""
	.align	4


	//----- nvinfo : EIATTR_CUDA_API_VERSION
	.align		4
        /*0000*/ 	.byte	0x04, 0x37
        /*0002*/ 	.short	(.L_7 - .L_6)
.L_6:
        /*0004*/ 	.word	0x00000082


	//----- nvinfo : EIATTR_KPARAM_INFO
	.align		4
.L_7:
        /*0008*/ 	.byte	0x04, 0x17
        /*000a*/ 	.short	(.L_9 - .L_8)
.L_8:
        /*000c*/ 	.word	0x00000000
        /*0010*/ 	.short	0x0002
        /*0012*/ 	.short	0x000c
        /*0014*/ 	.byte	0x00, 0xf0, 0x11, 0x00


	//----- nvinfo : EIATTR_KPARAM_INFO
	.align		4
.L_9:
        /*0018*/ 	.byte	0x04, 0x17
        /*001a*/ 	.short	(.L_11 - .L_10)
.L_10:
        /*001c*/ 	.word	0x00000000
        /*0020*/ 	.short	0x0001
        /*0022*/ 	.short	0x0008
        /*0024*/ 	.byte	0x00, 0xf0, 0x09, 0x00


	//----- nvinfo : EIATTR_KPARAM_INFO
	.align		4
.L_11:
        /*0028*/ 	.byte	0x04, 0x17
        /*002a*/ 	.short	(.L_13 - .L_12)
.L_12:
        /*002c*/ 	.word	0x00000000
        /*0030*/ 	.short	0x0000
        /*0032*/ 	.short	0x0000
        /*0034*/ 	.byte	0x00, 0xf5, 0x21, 0x00


	//----- nvinfo : EIATTR_SPARSE_MMA_MASK
	.align		4
.L_13:
        /*0038*/ 	.byte	0x03, 0x50
        /*003a*/ 	.short	0x0000


	//----- nvinfo : EIATTR_MAXREG_COUNT
	.align		4
        /*003c*/ 	.byte	0x03, 0x1b
        /*003e*/ 	.short	0x00ff


	//----- nvinfo : EIATTR_MERCURY_ISA_VERSION
	.align		4
        /*0040*/ 	.byte	0x03, 0x5f
        /*0042*/ 	.short	0x0101


	//----- nvinfo : EIATTR_VRC_CTA_INIT_COUNT
	.align		4
        /*0044*/ 	.byte	0x02, 0x4a
	.zero		1
	.zero		1


	//----- nvinfo : EIATTR_EXIT_INSTR_OFFSETS
	.align		4
        /*0048*/ 	.byte	0x04, 0x1c
        /*004a*/ 	.short	(.L_15 - .L_14)


	//   ....[0]....
.L_14:
        /*004c*/ 	.word	0x000000c0


	//----- nvinfo : EIATTR_CBANK_PARAM_SIZE
	.align		4
.L_15:
        /*0050*/ 	.byte	0x03, 0x19
        /*0052*/ 	.short	0x0010


	//----- nvinfo : EIATTR_PARAM_CBANK
	.align		4
        /*0054*/ 	.byte	0x04, 0x0a
        /*0056*/ 	.short	(.L_17 - .L_16)
	.align		4
.L_16:
        /*0058*/ 	.word	index@(.nv.constant0.write_float_sum)
        /*005c*/ 	.short	0x0380
        /*005e*/ 	.short	0x0010


	//----- nvinfo : EIATTR_SW_WAR
	.align		4
.L_17:
        /*0060*/ 	.byte	0x04, 0x36
        /*0062*/ 	.short	(.L_19 - .L_18)
.L_18:
        /*0064*/ 	.word	0x00000008
.L_19:


//--------------------- .nv.callgraph             --------------------------
	.section	.nv.callgraph,"",@"SHT_CUDA_CALLGRAPH"
	.align	4
	.sectionentsize	8
	.align		4
        /*0000*/ 	.word	0x00000000
	.align		4
        /*0004*/ 	.word	0xffffffff
	.align		4
        /*0008*/ 	.word	0x00000000
	.align		4
        /*000c*/ 	.word	0xfffffffe
	.align		4
        /*0010*/ 	.word	0x00000000
	.align		4
        /*0014*/ 	.word	0xfffffffd
	.align		4
        /*0018*/ 	.word	0x00000000
	.align		4
        /*001c*/ 	.word	0xfffffffc


//--------------------- .text.write_float_sum     --------------------------
	.section	.text.write_float_sum,"ax",@progbits
	.align	128
        .global         write_float_sum
        .type           write_float_sum,@function
        .size           write_float_sum,(.L_x_1 - write_float_sum)
        .other          write_float_sum,@"STO_CUDA_ENTRY STV_DEFAULT"
write_float_sum:
.text.write_float_sum:
[----:B------:R-:W-:Y:S01]  /*0000*/  LDC R1, c[0x0][0x37c] ;  /* 0x0000df00ff017b82 */ /* 0x000fe20000000800 */
[----:B------:R-:W0:Y:S07]  /*0010*/  LDCU.U16 UR4, c[0x0][0x388] ;  /* 0x00007100ff0477ac */ /* 0x000e2e0008000400 */
[----:B------:R-:W1:Y:S01]  /*0020*/  S2UR UR5, SR_CgaCtaId ;  /* 0x00000000000579c3 */ /* 0x000e620000008800 */
[----:B------:R-:W2:Y:S07]  /*0030*/  LDCU.64 UR6, c[0x0][0x358] ;  /* 0x00006b00ff0677ac */ /* 0x000eae0008000a00 */
[----:B------:R-:W3:Y:S08]  /*0040*/  LDC R5, c[0x0][0x38c] ;  /* 0x0000e300ff057b82 */ /* 0x000ef00000000800 */
[----:B------:R-:W2:Y:S01]  /*0050*/  LDC.64 R2, c[0x0][0x380] ;  /* 0x0000e000ff027b82 */ /* 0x000ea20000000a00 */
[----:B0-----:R-:W3:Y:S01]  /*0060*/  I2F.S16 R4, UR4 ;  /* 0x0000000400047d06 */ /* 0x001ee20008101400 */
[----:B------:R-:W-:-:S02]  /*0070*/  UMOV UR4, 0x400 ;  /* 0x0000040000047882 */ /* 0x000fc40000000000 */
[----:B-1----:R-:W-:Y:S01]  /*0080*/  ULEA UR4, UR5, UR4, 0x18 ;  /* 0x0000000405047291 */ /* 0x002fe2000f8ec0ff */
[----:B---3--:R-:W-:-:S08]  /*0090*/  FADD R7, R4, R5 ;  /* 0x0000000504077221 */ /* 0x008fd00000000000 */
[----:B------:R-:W-:Y:S04]  /*00a0*/  STS.64 [UR4+0x1000], R4 ;  /* 0x00100004ff007988 */ /* 0x000fe80008000a04 */
[----:B--2---:R-:W-:Y:S01]  /*00b0*/  STG.E desc[UR6][R2.64], R7 ;  /* 0x0000000702007986 */ /* 0x004fe2000c101906 */
[----:B------:R-:W-:Y:S05]  /*00c0*/  EXIT ;  /* 0x000000000000794d */ /* 0x000fea0003800000 */
.L_x_0:
[----:B------:R-:W-:-:S00]  /*00d0*/  BRA `(.L_x_0) ;  /* 0xfffffffc00fc7947 */ /* 0x000fc0000383ffff */
[----:B------:R-:W-:-:S00]  /*00e0*/  NOP ;  /* 0x0000000000007918 */ /* 0x000fc00000000000 */
        /* <DEDUP_REMOVED lines=9> */
.L_x_1:


//--------------------- .nv.shared.write_float_sum --------------------------
	.section	.nv.shared.write_float_sum,"aw",@nobits
	.sectionflags	@""
	.align	16
	.zero		1024


//--------------------- .nv.shared.reserved.0     --------------------------
	.section	.nv.shared.reserved.0,"aw",@nobits
	.weak		__nv_reservedSMEM_offset_0_alias
	.size		__nv_reservedSMEM_offset_0_alias, 0, 64
	.other		__nv_reservedSMEM_offset_0_alias,@"STO_CUDA_RESERVED_SHARED STV_DEFAULT"
__nv_reservedSMEM_offset_0_alias:
	.zero		0
	.zero		64


//--------------------- .nv.constant0.write_float_sum --------------------------
	.section	.nv.constant0.write_float_sum,"a",@progbits
	.sectionflags	@""
	.align	4
.nv.constant0.write_float_sum:
	.zero		912


//--------------------- SYMBOLS --------------------------

	.type		.nv.reservedSmem.offset0,@object
	.size		.nv.reservedSmem.offset0,0x4
	.type		.nv.reservedSmem.cap,@object
	.size		.nv.reservedSmem.cap,0x4
